//
// Generated by NVIDIA NVVM Compiler
//
// Compiler Build ID: CL-36424714
// Cuda compilation tools, release 13.0, V13.0.88
// Based on NVVM 20.0.0
//

.version 9.0
.target sm_100
.address_size 64

	// .globl	_ZN5llama14softmax_kernelIfEEvjjPKT_PS1_
// _ZZN5llama16block_reduce_maxIfEET_S1_E10shared_max has been demoted
// _ZZN5llama16block_reduce_sumIfEET_S1_E10shared_sum has been demoted

.visible .entry _ZN5llama14softmax_kernelIfEEvjjPKT_PS1_(
	.param .u32 _ZN5llama14softmax_kernelIfEEvjjPKT_PS1__param_0,
	.param .u32 _ZN5llama14softmax_kernelIfEEvjjPKT_PS1__param_1,
	.param .u64 .ptr .align 1 _ZN5llama14softmax_kernelIfEEvjjPKT_PS1__param_2,
	.param .u64 .ptr .align 1 _ZN5llama14softmax_kernelIfEEvjjPKT_PS1__param_3
)
{
	.reg .pred 	%p<34>;
	.reg .b32 	%r<77>;
	.reg .b32 	%f<84>;
	.reg .b64 	%rd<15>;
	// demoted variable
	.shared .align 4 .b8 _ZZN5llama16block_reduce_maxIfEET_S1_E10shared_max[128];
	// demoted variable
	.shared .align 4 .b8 _ZZN5llama16block_reduce_sumIfEET_S1_E10shared_sum[128];
	ld.param.u32 	%r14, [_ZN5llama14softmax_kernelIfEEvjjPKT_PS1__param_0];
	ld.param.u32 	%r13, [_ZN5llama14softmax_kernelIfEEvjjPKT_PS1__param_1];
	ld.param.u64 	%rd3, [_ZN5llama14softmax_kernelIfEEvjjPKT_PS1__param_2];
	ld.param.u64 	%rd4, [_ZN5llama14softmax_kernelIfEEvjjPKT_PS1__param_3];
	mov.u32 	%r1, %ctaid.x;
	setp.ge.u32 	%p1, %r1, %r14;
	@%p1 bra 	$L__BB0_22;
	cvta.to.global.u64 	%rd5, %rd4;
	cvta.to.global.u64 	%rd6, %rd3;
	mul.lo.s32 	%r15, %r13, %r1;
	mul.wide.u32 	%rd7, %r15, 4;
	add.s64 	%rd1, %rd6, %rd7;
	add.s64 	%rd2, %rd5, %rd7;
	mov.u32 	%r76, %tid.x;
	setp.ge.u32 	%p2, %r76, %r13;
	mov.f32 	%f77, 0fFF7FFFFF;
	@%p2 bra 	$L__BB0_4;
	mov.f32 	%f77, 0fFF7FFFFF;
	mov.u32 	%r3, %ntid.x;
	mov.u32 	%r74, %r76;
$L__BB0_3:
	mul.wide.s32 	%rd8, %r74, 4;
	add.s64 	%rd9, %rd1, %rd8;
	ld.global.nc.f32 	%f19, [%rd9];
	max.f32 	%f77, %f77, %f19;
	add.s32 	%r74, %r74, %r3;
	setp.lt.u32 	%p3, %r74, %r13;
	@%p3 bra 	$L__BB0_3;
$L__BB0_4:
	and.b32  	%r6, %r76, 31;
	mov.b32 	%r16, %f77;
	shfl.sync.down.b32	%r17|%p4, %r16, 16, 31, -1;
	mov.b32 	%f20, %r17;
	max.f32 	%f21, %f77, %f20;
	mov.b32 	%r18, %f21;
	shfl.sync.down.b32	%r19|%p5, %r18, 8, 31, -1;
	mov.b32 	%f22, %r19;
	max.f32 	%f23, %f21, %f22;
	mov.b32 	%r20, %f23;
	shfl.sync.down.b32	%r21|%p6, %r20, 4, 31, -1;
	mov.b32 	%f24, %r21;
	max.f32 	%f25, %f23, %f24;
	mov.b32 	%r22, %f25;
	shfl.sync.down.b32	%r23|%p7, %r22, 2, 31, -1;
	mov.b32 	%f26, %r23;
	max.f32 	%f27, %f25, %f26;
	mov.b32 	%r24, %f27;
	shfl.sync.down.b32	%r25|%p8, %r24, 1, 31, -1;
	mov.b32 	%f28, %r25;
	max.f32 	%f79, %f27, %f28;
	setp.ne.s32 	%p9, %r6, 0;
	@%p9 bra 	$L__BB0_6;
	shr.u32 	%r26, %r76, 3;
	mov.u32 	%r27, _ZZN5llama16block_reduce_maxIfEET_S1_E10shared_max;
	add.s32 	%r28, %r27, %r26;
	st.shared.f32 	[%r28], %f79;
$L__BB0_6:
	bar.sync 	0;
	setp.gt.u32 	%p10, %r76, 31;
	@%p10 bra 	$L__BB0_10;
	mov.u32 	%r29, %ntid.x;
	shr.u32 	%r30, %r29, 5;
	setp.ge.u32 	%p11, %r6, %r30;
	mov.f32 	%f78, 0fFF7FFFFF;
	@%p11 bra 	$L__BB0_9;
	shl.b32 	%r31, %r6, 2;
	mov.u32 	%r32, _ZZN5llama16block_reduce_maxIfEET_S1_E10shared_max;
	add.s32 	%r33, %r32, %r31;
	ld.shared.f32 	%f78, [%r33];
$L__BB0_9:
	mov.b32 	%r34, %f78;
	shfl.sync.down.b32	%r35|%p12, %r34, 16, 31, -1;
	mov.b32 	%f30, %r35;
	max.f32 	%f31, %f78, %f30;
	mov.b32 	%r36, %f31;
	shfl.sync.down.b32	%r37|%p13, %r36, 8, 31, -1;
	mov.b32 	%f32, %r37;
	max.f32 	%f33, %f31, %f32;
	mov.b32 	%r38, %f33;
	shfl.sync.down.b32	%r39|%p14, %r38, 4, 31, -1;
	mov.b32 	%f34, %r39;
	max.f32 	%f35, %f33, %f34;
	mov.b32 	%r40, %f35;
	shfl.sync.down.b32	%r41|%p15, %r40, 2, 31, -1;
	mov.b32 	%f36, %r41;
	max.f32 	%f37, %f35, %f36;
	mov.b32 	%r42, %f37;
	shfl.sync.down.b32	%r43|%p16, %r42, 1, 31, -1;
	mov.b32 	%f38, %r43;
	max.f32 	%f79, %f37, %f38;
$L__BB0_10:
	setp.ge.u32 	%p17, %r76, %r13;
	bar.sync 	0;
	mov.f32 	%f81, 0f00000000;
	@%p17 bra 	$L__BB0_13;
	mov.f32 	%f81, 0f00000000;
	mov.u32 	%r7, %ntid.x;
	mov.u32 	%r75, %r76;
$L__BB0_12:
	mul.wide.s32 	%rd10, %r75, 4;
	add.s64 	%rd11, %rd1, %rd10;
	ld.global.nc.f32 	%f41, [%rd11];
	sub.f32 	%f42, %f41, %f79;
	fma.rn.f32 	%f43, %f42, 0f3BBB989D, 0f3F000000;
	cvt.sat.f32.f32 	%f44, %f43;
	mov.f32 	%f45, 0f4B400001;
	mov.f32 	%f46, 0f437C0000;
	fma.rm.f32 	%f47, %f44, %f46, %f45;
	add.f32 	%f48, %f47, 0fCB40007F;
	neg.f32 	%f49, %f48;
	fma.rn.f32 	%f50, %f42, 0f3FB8AA3B, %f49;
	fma.rn.f32 	%f51, %f42, 0f32A57060, %f50;
	mov.b32 	%r44, %f47;
	shl.b32 	%r45, %r44, 23;
	mov.b32 	%f52, %r45;
	ex2.approx.ftz.f32 	%f53, %f51;
	mul.f32 	%f54, %f53, %f52;
	add.s64 	%rd12, %rd2, %rd10;
	st.global.f32 	[%rd12], %f54;
	add.f32 	%f81, %f81, %f54;
	add.s32 	%r75, %r75, %r7;
	setp.lt.u32 	%p18, %r75, %r13;
	@%p18 bra 	$L__BB0_12;
$L__BB0_13:
	setp.ne.s32 	%p19, %r6, 0;
	mov.b32 	%r46, %f81;
	shfl.sync.down.b32	%r47|%p20, %r46, 16, 31, -1;
	mov.b32 	%f55, %r47;
	add.f32 	%f56, %f81, %f55;
	mov.b32 	%r48, %f56;
	shfl.sync.down.b32	%r49|%p21, %r48, 8, 31, -1;
	mov.b32 	%f57, %r49;
	add.f32 	%f58, %f56, %f57;
	mov.b32 	%r50, %f58;
	shfl.sync.down.b32	%r51|%p22, %r50, 4, 31, -1;
	mov.b32 	%f59, %r51;
	add.f32 	%f60, %f58, %f59;
	mov.b32 	%r52, %f60;
	shfl.sync.down.b32	%r53|%p23, %r52, 2, 31, -1;
	mov.b32 	%f61, %r53;
	add.f32 	%f62, %f60, %f61;
	mov.b32 	%r54, %f62;
	shfl.sync.down.b32	%r55|%p24, %r54, 1, 31, -1;
	mov.b32 	%f63, %r55;
	add.f32 	%f83, %f62, %f63;
	@%p19 bra 	$L__BB0_15;
	shr.u32 	%r56, %r76, 3;
	mov.u32 	%r57, _ZZN5llama16block_reduce_sumIfEET_S1_E10shared_sum;
	add.s32 	%r58, %r57, %r56;
	st.shared.f32 	[%r58], %f83;
$L__BB0_15:
	setp.gt.u32 	%p25, %r76, 31;
	bar.sync 	0;
	@%p25 bra 	$L__BB0_19;
	mov.u32 	%r59, %ntid.x;
	shr.u32 	%r60, %r59, 5;
	setp.ge.u32 	%p26, %r6, %r60;
	mov.f32 	%f82, 0f00000000;
	@%p26 bra 	$L__BB0_18;
	shl.b32 	%r61, %r6, 2;
	mov.u32 	%r62, _ZZN5llama16block_reduce_sumIfEET_S1_E10shared_sum;
	add.s32 	%r63, %r62, %r61;
	ld.shared.f32 	%f82, [%r63];
$L__BB0_18:
	mov.b32 	%r64, %f82;
	shfl.sync.down.b32	%r65|%p27, %r64, 16, 31, -1;
	mov.b32 	%f65, %r65;
	add.f32 	%f66, %f82, %f65;
	mov.b32 	%r66, %f66;
	shfl.sync.down.b32	%r67|%p28, %r66, 8, 31, -1;
	mov.b32 	%f67, %r67;
	add.f32 	%f68, %f66, %f67;
	mov.b32 	%r68, %f68;
	shfl.sync.down.b32	%r69|%p29, %r68, 4, 31, -1;
	mov.b32 	%f69, %r69;
	add.f32 	%f70, %f68, %f69;
	mov.b32 	%r70, %f70;
	shfl.sync.down.b32	%r71|%p30, %r70, 2, 31, -1;
	mov.b32 	%f71, %r71;
	add.f32 	%f72, %f70, %f71;
	mov.b32 	%r72, %f72;
	shfl.sync.down.b32	%r73|%p31, %r72, 1, 31, -1;
	mov.b32 	%f73, %r73;
	add.f32 	%f83, %f72, %f73;
$L__BB0_19:
	setp.ge.u32 	%p32, %r76, %r13;
	bar.sync 	0;
	@%p32 bra 	$L__BB0_22;
	mov.u32 	%r10, %ntid.x;
$L__BB0_21:
	mul.wide.s32 	%rd13, %r76, 4;
	add.s64 	%rd14, %rd2, %rd13;
	ld.global.f32 	%f74, [%rd14];
	div.rn.f32 	%f75, %f74, %f83;
	st.global.f32 	[%rd14], %f75;
	add.s32 	%r76, %r76, %r10;
	setp.lt.u32 	%p33, %r76, %r13;
	@%p33 bra 	$L__BB0_21;
$L__BB0_22:
	ret;

}


// ===== COMPILED SASS (sm_100) =====

	.target	sm_100

	.elftype	@"ET_EXEC"


//--------------------- .note.nv.tkinfo           --------------------------
	.section	.note.nv.tkinfo,"",@"SHT_NOTE"
	.sectionflags	@"SHF_NOTE_NV_TKINFO"
	.tkinfo
        /*0018*/ 	.word	0x00000002
        /*0030*/ 	.string	""
        /*0030*/ 	.string	"ptxas"
        /*0030*/ 	.string	"Cuda compilation tools, release 13.0, V13.0.88"
        /*0030*/ 	.string	"Build cuda_13.0.r13.0/compiler.36424714_0"
        /*0030*/ 	.string	"-arch sm_100 -m 64 "



//--------------------- .note.nv.cuinfo           --------------------------
	.section	.note.nv.cuinfo,"",@"SHT_NOTE"
	.sectionflags	@"SHF_NOTE_NV_CUINFO"
        /*0018*/ 	.short	0x0002
        /*001a*/ 	.short	0x0064
        /*001c*/ 	.short	0x0082
	.zero		2


//--------------------- .nv.info                  --------------------------
	.section	.nv.info,"",@"SHT_CUDA_INFO"
	.align	4


	//----- nvinfo : EIATTR_REGCOUNT
	.align		4
        /*0000*/ 	.byte	0x04, 0x2f
        /*0002*/ 	.short	(.L_1 - .L_0)
	.align		4
.L_0:
        /*0004*/ 	.word	index@(_ZN5llama14softmax_kernelIfEEvjjPKT_PS1_)
        /*0008*/ 	.word	0x00000014


	//----- nvinfo : EIATTR_FRAME_SIZE
	.align		4
.L_1:
        /*000c*/ 	.byte	0x04, 0x11
        /*000e*/ 	.short	(.L_3 - .L_2)
	.align		4
.L_2:
        /*0010*/ 	.word	index@($__internal_0_$__cuda_sm3x_div_rn_noftz_f32_slowpath)
        /*0014*/ 	.word	0x00000000


	//----- nvinfo : EIATTR_FRAME_SIZE
	.align		4
.L_3:
        /*0018*/ 	.byte	0x04, 0x11
        /*001a*/ 	.short	(.L_5 - .L_4)
	.align		4
.L_4:
        /*001c*/ 	.word	index@(_ZN5llama14softmax_kernelIfEEvjjPKT_PS1_)
        /*0020*/ 	.word	0x00000000


	//----- nvinfo : EIATTR_MIN_STACK_SIZE
	.align		4
.L_5:
        /*0024*/ 	.byte	0x04, 0x12
        /*0026*/ 	.short	(.L_7 - .L_6)
	.align		4
.L_6:
        /*0028*/ 	.word	index@(_ZN5llama14softmax_kernelIfEEvjjPKT_PS1_)
        /*002c*/ 	.word	0x00000000
.L_7:


//--------------------- .nv.compat                --------------------------
	.section	.nv.compat,"",@"SHT_CUDA_COMPAT_INFO"
	.align	4
        /*0000*/ 	.byte	0x02, 0x09, 0x00, 0x00, 0x02, 0x02, 0x01, 0x00, 0x02, 0x05, 0x05, 0x00, 0x03, 0x07, 0x01, 0x01
        /*0010*/ 	.byte	0x02, 0x03, 0x00, 0x00, 0x02, 0x06, 0x01, 0x00, 0x04, 0x0b, 0x08, 0x00, 0x01, 0x00, 0x00, 0x00
        /*0020*/ 	.byte	0x00, 0x00, 0x00, 0x00


//--------------------- .nv.info._ZN5llama14softmax_kernelIfEEvjjPKT_PS1_ --------------------------
	.section	.nv.info._ZN5llama14softmax_kernelIfEEvjjPKT_PS1_,"",@"SHT_CUDA_INFO"
	.sectionflags	@""
	.align	4


	//----- nvinfo : EIATTR_CUDA_API_VERSION
	.align		4
        /*0000*/ 	.byte	0x04, 0x37
        /*0002*/ 	.short	(.L_9 - .L_8)
.L_8:
        /*0004*/ 	.word	0x00000082


	//----- nvinfo : EIATTR_KPARAM_INFO
	.align		4
.L_9:
        /*0008*/ 	.byte	0x04, 0x17
        /*000a*/ 	.short	(.L_11 - .L_10)
.L_10:
        /*000c*/ 	.word	0x00000000
        /*0010*/ 	.short	0x0003
        /*0012*/ 	.short	0x0010
        /*0014*/ 	.byte	0x00, 0xf5, 0x21, 0x00


	//----- nvinfo : EIATTR_KPARAM_INFO
	.align		4
.L_11:
        /*0018*/ 	.byte	0x04, 0x17
        /*001a*/ 	.short	(.L_13 - .L_12)
.L_12:
        /*001c*/ 	.word	0x00000000
        /*0020*/ 	.short	0x0002
        /*0022*/ 	.short	0x0008
        /*0024*/ 	.byte	0x00, 0xf5, 0x21, 0x00


	//----- nvinfo : EIATTR_KPARAM_INFO
	.align		4
.L_13:
        /*0028*/ 	.byte	0x04, 0x17
        /*002a*/ 	.short	(.L_15 - .L_14)
.L_14:
        /*002c*/ 	.word	0x00000000
        /*0030*/ 	.short	0x0001
        /*0032*/ 	.short	0x0004
        /*0034*/ 	.byte	0x00, 0xf0, 0x11, 0x00


	//----- nvinfo : EIATTR_KPARAM_INFO
	.align		4
.L_15:
        /*0038*/ 	.byte	0x04, 0x17
        /*003a*/ 	.short	(.L_17 - .L_16)
.L_16:
        /*003c*/ 	.word	0x00000000
        /*0040*/ 	.short	0x0000
        /*0042*/ 	.short	0x0000
        /*0044*/ 	.byte	0x00, 0xf0, 0x11, 0x00


	//----- nvinfo : EIATTR_SPARSE_MMA_MASK
	.align		4
.L_17:
        /*0048*/ 	.byte	0x03, 0x50
        /*004a*/ 	.short	0x0000


	//----- nvinfo : EIATTR_MAXREG_COUNT
	.align		4
        /*004c*/ 	.byte	0x03, 0x1b
        /*004e*/ 	.short	0x00ff


	//----- nvinfo : EIATTR_NUM_BARRIERS
	.align		4
        /*0050*/ 	.byte	0x02, 0x4c
        /*0052*/ 	.byte	0x01
	.zero		1


	//----- nvinfo : EIATTR_MERCURY_ISA_VERSION
	.align		4
        /*0054*/ 	.byte	0x03, 0x5f
        /*0056*/ 	.short	0x0101


	//----- nvinfo : EIATTR_COOP_GROUP_MASK_REGIDS
	.align		4
        /*0058*/ 	.byte	0x04, 0x29
        /*005a*/ 	.short	(.L_19 - .L_18)


	//   ....[0]....
.L_18:
        /*005c*/ 	.word	0xffffffff


	//   ....[1]....
        /*0060*/ 	.word	0xffffffff


	//   ....[2]....
        /*0064*/ 	.word	0xffffffff


	//   ....[3]....
        /*0068*/ 	.word	0xffffffff


	//   ....[4]....
        /*006c*/ 	.word	0xffffffff


	//   ....[5]....
        /*0070*/ 	.word	0xffffffff


	//   ....[6]....
        /*0074*/ 	.word	0xffffffff


	//   ....[7]....
        /*0078*/ 	.word	0xffffffff


	//   ....[8]....
        /*007c*/ 	.word	0xffffffff


	//   ....[9]....
        /*0080*/ 	.word	0xffffffff


	//   ....[10]....
        /*0084*/ 	.word	0xffffffff


	//   ....[11]....
        /*0088*/ 	.word	0xffffffff


	//   ....[12]....
        /*008c*/ 	.word	0xffffffff


	//   ....[13]....
        /*0090*/ 	.word	0xffffffff


	//   ....[14]....
        /*0094*/ 	.word	0xffffffff


	//   ....[15]....
        /*0098*/ 	.word	0xffffffff


	//   ....[16]....
        /*009c*/ 	.word	0xffffffff


	//   ....[17]....
        /*00a0*/ 	.word	0xffffffff


	//   ....[18]....
        /*00a4*/ 	.word	0xffffffff


	//   ....[19]....
        /*00a8*/ 	.word	0xffffffff


	//   ....[20]....
        /*00ac*/ 	.word	0x0500000e


	//   ....[21]....
        /*00b0*/ 	.word	0x0500000e


	//   ....[22]....
        /*00b4*/ 	.word	0x0500000e


	//   ....[23]....
        /*00b8*/ 	.word	0x0500000e


	//   ....[24]....
        /*00bc*/ 	.word	0x0500000e


	//   ....[25]....
        /*00c0*/ 	.word	0x0500000e


	//   ....[26]....
        /*00c4*/ 	.word	0x0500000e


	//   ....[27]....
        /*00c8*/ 	.word	0x0500000e


	//   ....[28]....
        /*00cc*/ 	.word	0x0500000e


	//   ....[29]....
        /*00d0*/ 	.word	0x0500000e


	//----- nvinfo : EIATTR_COOP_GROUP_INSTR_OFFSETS
	.align		4
.L_19:
        /*00d4*/ 	.byte	0x04, 0x28
        /*00d6*/ 	.short	(.L_21 - .L_20)


	//   ....[0]....
.L_20:
        /*00d8*/ 	.word	0x00000190


	//   ....[1]....
        /*00dc*/ 	.word	0x000001b0


	//   ....[2]....
        /*00e0*/ 	.word	0x000001d0


	//   ....[3]....
        /*00e4*/ 	.word	0x00000200


	//   ....[4]....
        /*00e8*/ 	.word	0x00000250


	//   ....[5]....
        /*00ec*/ 	.word	0x00000390


	//   ....[6]....
        /*00f0*/ 	.word	0x000003b0


	//   ....[7]....
        /*00f4*/ 	.word	0x000003d0


	//   ....[8]....
        /*00f8*/ 	.word	0x000003f0


	//   ....[9]....
        /*00fc*/ 	.word	0x00000410


	//   ....[10]....
        /*0100*/ 	.word	0x00000600


	//   ....[11]....
        /*0104*/ 	.word	0x00000650


	//   ....[12]....
        /*0108*/ 	.word	0x00000690


	//   ....[13]....
        /*010c*/ 	.word	0x000006c0


	//   ....[14]....
        /*0110*/ 	.word	0x000006e0


	//   ....[15]....
        /*0114*/ 	.word	0x00000800


	//   ....[16]....
        /*0118*/ 	.word	0x00000820


	//   ....[17]....
        /*011c*/ 	.word	0x00000840


	//   ....[18]....
        /*0120*/ 	.word	0x00000860


	//   ....[19]....
        /*0124*/ 	.word	0x00000880


	//   ....[20]....
        /*0128*/ 	.word	0x00000a90


	//   ....[21]....
        /*012c*/ 	.word	0x00000b00


	//   ....[22]....
        /*0130*/ 	.word	0x00000b70


	//   ....[23]....
        /*0134*/ 	.word	0x00000be0


	//   ....[24]....
        /*0138*/ 	.word	0x00000c50


	//   ....[25]....
        /*013c*/ 	.word	0x00000cd0


	//   ....[26]....
        /*0140*/ 	.word	0x00000d40


	//   ....[27]....
        /*0144*/ 	.word	0x00000db0


	//   ....[28]....
        /*0148*/ 	.word	0x00000e20


	//   ....[29]....
        /*014c*/ 	.word	0x00000e90


	//----- nvinfo : EIATTR_VRC_CTA_INIT_COUNT
	.align		4
.L_21:
        /*0150*/ 	.byte	0x02, 0x4a
	.zero		1
	.zero		1


	//----- nvinfo : EIATTR_EXIT_INSTR_OFFSETS
	.align		4
        /*0154*/ 	.byte	0x04, 0x1c
        /*0156*/ 	.short	(.L_23 - .L_22)


	//   ....[0]....
.L_22:
        /*0158*/ 	.word	0x00000040


	//   ....[1]....
        /*015c*/ 	.word	0x000008d0


	//   ....[2]....
        /*0160*/ 	.word	0x00000a30


	//----- nvinfo : EIATTR_CRS_STACK_SIZE
	.align		4
.L_23:
        /*0164*/ 	.byte	0x04, 0x1e
        /*0166*/ 	.short	(.L_25 - .L_24)
.L_24:
        /*0168*/ 	.word	0x00000000


	//----- nvinfo : EIATTR_CBANK_PARAM_SIZE
	.align		4
.L_25:
        /*016c*/ 	.byte	0x03, 0x19
        /*016e*/ 	.short	0x0018


	//----- nvinfo : EIATTR_PARAM_CBANK
	.align		4
        /*0170*/ 	.byte	0x04, 0x0a
        /*0172*/ 	.short	(.L_27 - .L_26)
	.align		4
.L_26:
        /*0174*/ 	.word	index@(.nv.constant0._ZN5llama14softmax_kernelIfEEvjjPKT_PS1_)
        /*0178*/ 	.short	0x0380
        /*017a*/ 	.short	0x0018


	//----- nvinfo : EIATTR_SW_WAR
	.align		4
.L_27:
        /*017c*/ 	.byte	0x04, 0x36
        /*017e*/ 	.short	(.L_29 - .L_28)
.L_28:
        /*0180*/ 	.word	0x00000008
.L_29:


//--------------------- .nv.callgraph             --------------------------
	.section	.nv.callgraph,"",@"SHT_CUDA_CALLGRAPH"
	.align	4
	.sectionentsize	8
	.align		4
        /*0000*/ 	.word	0x00000000
	.align		4
        /*0004*/ 	.word	0xffffffff
	.align		4
        /*0008*/ 	.word	0x00000000
	.align		4
        /*000c*/ 	.word	0xfffffffe
	.align		4
        /*0010*/ 	.word	0x00000000
	.align		4
        /*0014*/ 	.word	0xfffffffd
	.align		4
        /*0018*/ 	.word	0x00000000
	.align		4
        /*001c*/ 	.word	0xfffffffc


//--------------------- .text._ZN5llama14softmax_kernelIfEEvjjPKT_PS1_ --------------------------
	.section	.text._ZN5llama14softmax_kernelIfEEvjjPKT_PS1_,"ax",@progbits
	.align	128
        .global         _ZN5llama14softmax_kernelIfEEvjjPKT_PS1_
        .type           _ZN5llama14softmax_kernelIfEEvjjPKT_PS1_,@function
        .size           _ZN5llama14softmax_kernelIfEEvjjPKT_PS1_,(.L_x_37 - _ZN5llama14softmax_kernelIfEEvjjPKT_PS1_)
        .other          _ZN5llama14softmax_kernelIfEEvjjPKT_PS1_,@"STO_CUDA_ENTRY STV_DEFAULT"
_ZN5llama14softmax_kernelIfEEvjjPKT_PS1_:
.text._ZN5llama14softmax_kernelIfEEvjjPKT_PS1_:
[----:B------:R-:W-:Y:S08]  /*0000*/  LDC R1, c[0x0][0x37c] ;  /* 0x0000df00ff017b82 */ /* 0x000ff00000000800 */
[----:B------:R-:W0:Y:S08]  /*0010*/  S2UR UR4, SR_CTAID.X ;  /* 0x00000000000479c3 */ /* 0x000e300000002500 */
[----:B------:R-:W0:Y:S02]  /*0020*/  LDC R0, c[0x0][0x380] ;  /* 0x0000e000ff007b82 */ /* 0x000e240000000800 */
[----:B0-----:R-:W-:-:S13]  /*0030*/  ISETP.LE.U32.AND P0, PT, R0, UR4, PT ;  /* 0x0000000400007c0c */ /* 0x001fda000bf03070 */
[----:B------:R-:W-:Y:S05]  /*0040*/  @P0 EXIT ;  /* 0x000000000000094d */ /* 0x000fea0003800000 */
[----:B------:R-:W0:Y:S01]  /*0050*/  S2R R7, SR_TID.X ;  /* 0x0000000000077919 */ /* 0x000e220000002100 */
[----:B------:R-:W1:Y:S01]  /*0060*/  LDC R0, c[0x0][0x384] ;  /* 0x0000e100ff007b82 */ /* 0x000e620000000800 */
[----:B------:R-:W2:Y:S01]  /*0070*/  LDCU.64 UR6, c[0x0][0x358] ;  /* 0x00006b00ff0677ac */ /* 0x000ea20008000a00 */
[----:B------:R-:W-:Y:S01]  /*0080*/  BSSY.RECONVERGENT B0, `(.L_x_0) ;  /* 0x0000010000007945 */ /* 0x000fe20003800200 */
[----:B------:R-:W-:-:S05]  /*0090*/  IMAD.MOV.U32 R5, RZ, RZ, -0x800001 ;  /* 0xff7fffffff057424 */ /* 0x000fca00078e00ff */
[----:B------:R-:W3:Y:S01]  /*00a0*/  LDC.64 R2, c[0x0][0x388] ;  /* 0x0000e200ff027b82 */ /* 0x000ee20000000a00 */
[----:B-1----:R-:W-:Y:S01]  /*00b0*/  IMAD R4, R0, UR4, RZ ;  /* 0x0000000400047c24 */ /* 0x002fe2000f8e02ff */
[----:B0-----:R-:W-:-:S03]  /*00c0*/  ISETP.GE.U32.AND P0, PT, R7, R0, PT ;  /* 0x000000000700720c */ /* 0x001fc60003f06070 */
[----:B---3--:R-:W-:-:S10]  /*00d0*/  IMAD.WIDE.U32 R2, R4, 0x4, R2 ;  /* 0x0000000404027825 */ /* 0x008fd400078e0002 */
[----:B--2---:R-:W-:Y:S05]  /*00e0*/  @P0 BRA `(.L_x_1) ;  /* 0x0000000000240947 */ /* 0x004fea0003800000 */
[----:B------:R-:W0:Y:S01]  /*00f0*/  LDC R6, c[0x0][0x360] ;  /* 0x0000d800ff067b82 */ /* 0x000e220000000800 */
[----:B------:R-:W-:Y:S02]  /*0100*/  IMAD.MOV.U32 R5, RZ, RZ, -0x800001 ;  /* 0xff7fffffff057424 */ /* 0x000fe400078e00ff */
[----:B------:R-:W-:-:S07]  /*0110*/  IMAD.MOV.U32 R11, RZ, RZ, R7 ;  /* 0x000000ffff0b7224 */ /* 0x000fce00078e0007 */
.L_x_2:
[----:B------:R-:W-:-:S06]  /*0120*/  IMAD.WIDE R8, R11, 0x4, R2 ;  /* 0x000000040b087825 */ /* 0x000fcc00078e0202 */
[----:B------:R-:W2:Y:S01]  /*0130*/  LDG.E.CONSTANT R8, desc[UR6][R8.64] ;  /* 0x0000000608087981 */ /* 0x000ea2000c1e9900 */
[----:B0-----:R-:W-:-:S04]  /*0140*/  IADD3 R11, PT, PT, R6, R11, RZ ;  /* 0x0000000b060b7210 */ /* 0x001fc80007ffe0ff */
[----:B------:R-:W-:Y:S02]  /*0150*/  ISETP.GE.U32.AND P0, PT, R11, R0, PT ;  /* 0x000000000b00720c */ /* 0x000fe40003f06070 */
[----:B--2---:R-:W-:-:S11]  /*0160*/  FMNMX R5, R8, R5, !PT ;  /* 0x0000000508057209 */ /* 0x004fd60007800000 */
[----:B------:R-:W-:Y:S05]  /*0170*/  @!P0 BRA `(.L_x_2) ;  /* 0xfffffffc00e88947 */ /* 0x000fea000383ffff */
.L_x_1:
[----:B------:R-:W-:Y:S05]  /*0180*/  BSYNC.RECONVERGENT B0 ;  /* 0x0000000000007941 */ /* 0x000fea0003800200 */
.L_x_0:
[----:B------:R-:W0:Y:S02]  /*0190*/  SHFL.DOWN PT, R6, R5, 0x10, 0x1f ;  /* 0x0a001f0005067f89 */ /* 0x000e2400000e0000 */
[----:B0-----:R-:W-:-:S05]  /*01a0*/  FMNMX R8, R6, R5, !PT ;  /* 0x0000000506087209 */ /* 0x001fca0007800000 */
[----:B------:R-:W0:Y:S02]  /*01b0*/  SHFL.DOWN PT, R9, R8, 0x8, 0x1f ;  /* 0x09001f0008097f89 */ /* 0x000e2400000e0000 */
[----:B0-----:R-:W-:-:S05]  /*01c0*/  FMNMX R9, R8, R9, !PT ;  /* 0x0000000908097209 */ /* 0x001fca0007800000 */
[----:B------:R-:W0:Y:S02]  /*01d0*/  SHFL.DOWN PT, R6, R9, 0x4, 0x1f ;  /* 0x08801f0009067f89 */ /* 0x000e2400000e0000 */
[----:B0-----:R-:W-:Y:S02]  /*01e0*/  FMNMX R12, R9, R6, !PT ;  /* 0x00000006090c7209 */ /* 0x001fe40007800000 */
[----:B------:R-:W-:-:S03]  /*01f0*/  LOP3.LUT P0, R6, R7, 0x1f, RZ, 0xc0, !PT ;  /* 0x0000001f07067812 */ /* 0x000fc6000780c0ff */
[----:B------:R-:W0:Y:S10]  /*0200*/  SHFL.DOWN PT, R11, R12, 0x2, 0x1f ;  /* 0x08401f000c0b7f89 */ /* 0x000e3400000e0000 */
[----:B------:R-:W1:Y:S01]  /*0210*/  @!P0 S2R R16, SR_CgaCtaId ;  /* 0x0000000000108919 */ /* 0x000e620000008800 */
[----:B------:R-:W-:-:S02]  /*0220*/  @!P0 MOV R5, 0x400 ;  /* 0x0000040000058802 */ /* 0x000fc40000000f00 */
[----:B0-----:R-:W-:Y:S02]  /*0230*/  FMNMX R13, R12, R11, !PT ;  /* 0x0000000b0c0d7209 */ /* 0x001fe40007800000 */
[----:B------:R-:W0:Y:S03]  /*0240*/  LDC.64 R10, c[0x0][0x390] ;  /* 0x0000e400ff0a7b82 */ /* 0x000e260000000a00 */
[----:B------:R-:W2:Y:S01]  /*0250*/  SHFL.DOWN PT, R14, R13, 0x1, 0x1f ;  /* 0x08201f000d0e7f89 */ /* 0x000ea200000e0000 */
[----:B-1----:R-:W-:-:S04]  /*0260*/  @!P0 LEA R16, R16, R5, 0x18 ;  /* 0x0000000510108211 */ /* 0x002fc800078ec0ff */
[----:B------:R-:W-:Y:S01]  /*0270*/  @!P0 LEA.HI R15, R7, R16, RZ, 0x1d ;  /* 0x00000010070f8211 */ /* 0x000fe200078fe8ff */
[----:B0-----:R-:W-:Y:S01]  /*0280*/  IMAD.WIDE.U32 R4, R4, 0x4, R10 ;  /* 0x0000000404047825 */ /* 0x001fe200078e000a */
[----:B--2---:R-:W-:-:S05]  /*0290*/  FMNMX R8, R13, R14, !PT ;  /* 0x0000000e0d087209 */ /* 0x004fca0007800000 */
[----:B------:R0:W-:Y:S01]  /*02a0*/  @!P0 STS [R15], R8 ;  /* 0x000000080f008388 */ /* 0x0001e20000000800 */
[----:B------:R-:W-:Y:S01]  /*02b0*/  BAR.SYNC.DEFER_BLOCKING 0x0 ;  /* 0x0000000000007b1d */ /* 0x000fe20000010000 */
[----:B------:R-:W-:-:S13]  /*02c0*/  ISETP.GT.U32.AND P0, PT, R7, 0x1f, PT ;  /* 0x0000001f0700780c */ /* 0x000fda0003f04070 */
[----:B0-----:R-:W-:Y:S05]  /*02d0*/  @P0 BRA `(.L_x_3) ;  /* 0x0000000000540947 */ /* 0x001fea0003800000 */
[----:B------:R-:W0:Y:S02]  /*02e0*/  LDCU UR4, c[0x0][0x360] ;  /* 0x00006c00ff0477ac */ /* 0x000e240008000800 */
[----:B0-----:R-:W-:-:S06]  /*02f0*/  USHF.R.U32.HI UR4, URZ, 0x5, UR4 ;  /* 0x00000005ff047899 */ /* 0x001fcc0008011604 */
[----:B------:R-:W-:Y:S01]  /*0300*/  ISETP.GE.U32.AND P0, PT, R6, UR4, PT ;  /* 0x0000000406007c0c */ /* 0x000fe2000bf06070 */
[----:B------:R-:W-:-:S12]  /*0310*/  UMOV UR4, 0xffffffff ;  /* 0xffffffff00047882 */ /* 0x000fd80000000000 */
[----:B------:R-:W0:Y:S01]  /*0320*/  @!P0 S2R R9, SR_CgaCtaId ;  /* 0x0000000000098919 */ /* 0x000e220000008800 */
[----:B------:R-:W-:-:S04]  /*0330*/  @!P0 MOV R8, 0x400 ;  /* 0x0000040000088802 */ /* 0x000fc80000000f00 */
[----:B0-----:R-:W-:Y:S01]  /*0340*/  @!P0 LEA R9, R9, R8, 0x18 ;  /* 0x0000000809098211 */ /* 0x001fe200078ec0ff */
[----:B------:R-:W-:-:S04]  /*0350*/  IMAD.MOV.U32 R8, RZ, RZ, -0x800001 ;  /* 0xff7fffffff087424 */ /* 0x000fc800078e00ff */
[----:B------:R-:W-:-:S05]  /*0360*/  @!P0 IMAD R9, R6, 0x4, R9 ;  /* 0x0000000406098824 */ /* 0x000fca00078e0209 */
[----:B------:R0:W1:Y:S01]  /*0370*/  @!P0 LDS R8, [R9] ;  /* 0x0000000009088984 */ /* 0x0000620000000800 */
[----:B------:R-:W-:Y:S05]  /*0380*/  BRA.DIV UR4, `(.L_x_4) ;  /* 0x0000000604ac7947 */ /* 0x000fea000b800000 */
[----:B01----:R-:W0:Y:S02]  /*0390*/  SHFL.DOWN PT, R9, R8, 0x10, 0x1f ;  /* 0x0a001f0008097f89 */ /* 0x003e2400000e0000 */
[----:B0-----:R-:W-:-:S05]  /*03a0*/  FMNMX R9, R9, R8, !PT ;  /* 0x0000000809097209 */ /* 0x001fca0007800000 */
[----:B------:R-:W0:Y:S02]  /*03b0*/  SHFL.DOWN PT, R10, R9, 0x8, 0x1f ;  /* 0x09001f00090a7f89 */ /* 0x000e2400000e0000 */
[----:B0-----:R-:W-:-:S05]  /*03c0*/  FMNMX R10, R9, R10, !PT ;  /* 0x0000000a090a7209 */ /* 0x001fca0007800000 */
[----:B------:R-:W0:Y:S02]  /*03d0*/  SHFL.DOWN PT, R11, R10, 0x4, 0x1f ;  /* 0x08801f000a0b7f89 */ /* 0x000e2400000e0000 */
[----:B0-----:R-:W-:-:S05]  /*03e0*/  FMNMX R11, R10, R11, !PT ;  /* 0x0000000b0a0b7209 */ /* 0x001fca0007800000 */
[----:B------:R-:W0:Y:S02]  /*03f0*/  SHFL.DOWN PT, R12, R11, 0x2, 0x1f ;  /* 0x08401f000b0c7f89 */ /* 0x000e2400000e0000 */
[----:B0-----:R-:W-:-:S05]  /*0400*/  FMNMX R12, R11, R12, !PT ;  /* 0x0000000c0b0c7209 */ /* 0x001fca0007800000 */
[----:B------:R0:W1:Y:S02]  /*0410*/  SHFL.DOWN PT, R13, R12, 0x1, 0x1f ;  /* 0x08201f000c0d7f89 */ /* 0x00006400000e0000 */
.L_x_18:
[----:B-1----:R-:W-:-:S07]  /*0420*/  FMNMX R8, R12, R13, !PT ;  /* 0x0000000d0c087209 */ /* 0x002fce0007800000 */
.L_x_3:
[----:B------:R-:W-:Y:S01]  /*0430*/  ISETP.GE.U32.AND P0, PT, R7, R0, PT ;  /* 0x000000000700720c */ /* 0x000fe20003f06070 */
[----:B------:R-:W-:Y:S05]  /*0440*/  WARPSYNC.ALL ;  /* 0x0000000000007948 */ /* 0x000fea0003800000 */
[----:B------:R-:W-:Y:S01]  /*0450*/  BAR.SYNC.DEFER_BLOCKING 0x0 ;  /* 0x0000000000007b1d */ /* 0x000fe20000010000 */
[----:B------:R-:W-:-:S05]  /*0460*/  IMAD.MOV.U32 R9, RZ, RZ, RZ ;  /* 0x000000ffff097224 */ /* 0x000fca00078e00ff */
[----:B------:R-:W-:Y:S04]  /*0470*/  BSSY.RECONVERGENT B0, `(.L_x_5) ;  /* 0x0000018000007945 */ /* 0x000fe80003800200 */
[----:B------:R-:W-:Y:S05]  /*0480*/  @P0 BRA `(.L_x_6) ;  /* 0x0000000000580947 */ /* 0x000fea0003800000 */
[----:B------:R-:W1:Y:S01]  /*0490*/  LDC R16, c[0x0][0x360] ;  /* 0x0000d800ff107b82 */ /* 0x000e620000000800 */
[----:B------:R-:W-:Y:S02]  /*04a0*/  HFMA2 R9, -RZ, RZ, 0, 0 ;  /* 0x00000000ff097431 */ /* 0x000fe400000001ff */
[----:B------:R-:W-:-:S07]  /*04b0*/  IMAD.MOV.U32 R13, RZ, RZ, R7 ;  /* 0x000000ffff0d7224 */ /* 0x000fce00078e0007 */
.L_x_7:
[----:B--2---:R-:W-:-:S06]  /*04c0*/  IMAD.WIDE R10, R13, 0x4, R2 ;  /* 0x000000040d0a7825 */ /* 0x004fcc00078e0202 */
[----:B------:R-:W0:Y:S01]  /*04d0*/  LDG.E.CONSTANT R11, desc[UR6][R10.64] ;  /* 0x000000060a0b7981 */ /* 0x000e22000c1e9900 */
[----:B------:R-:W-:Y:S02]  /*04e0*/  IMAD.MOV.U32 R15, RZ, RZ, 0x3bbb989d ;  /* 0x3bbb989dff0f7424 */ /* 0x000fe400078e00ff */
[----:B------:R-:W-:Y:S02]  /*04f0*/  IMAD.MOV.U32 R17, RZ, RZ, 0x437c0000 ;  /* 0x437c0000ff117424 */ /* 0x000fe400078e00ff */
[----:B0-----:R-:W-:Y:S01]  /*0500*/  FADD R12, R11, -R8 ;  /* 0x800000080b0c7221 */ /* 0x001fe20000000000 */
[----:B------:R-:W-:-:S04]  /*0510*/  IMAD.WIDE R10, R13, 0x4, R4 ;  /* 0x000000040d0a7825 */ /* 0x000fc800078e0204 */
[----:B------:R-:W-:Y:S01]  /*0520*/  FFMA.SAT R14, R12, R15, 0.5 ;  /* 0x3f0000000c0e7423 */ /* 0x000fe2000000200f */
[----:B-1----:R-:W-:-:S03]  /*0530*/  IMAD.IADD R13, R16, 0x1, R13 ;  /* 0x00000001100d7824 */ /* 0x002fc600078e020d */
[----:B------:R-:W-:Y:S02]  /*0540*/  FFMA.RM R14, R14, R17, 12582913 ;  /* 0x4b4000010e0e7423 */ /* 0x000fe40000004011 */
[----:B------:R-:W-:Y:S02]  /*0550*/  ISETP.GE.U32.AND P0, PT, R13, R0, PT ;  /* 0x000000000d00720c */ /* 0x000fe40003f06070 */
[C---:B------:R-:W-:Y:S01]  /*0560*/  FADD R15, R14.reuse, -12583039 ;  /* 0xcb40007f0e0f7421 */ /* 0x040fe20000000000 */
[----:B------:R-:W-:-:S03]  /*0570*/  SHF.L.U32 R14, R14, 0x17, RZ ;  /* 0x000000170e0e7819 */ /* 0x000fc600000006ff */
[----:B------:R-:W-:-:S04]  /*0580*/  FFMA R15, R12, 1.4426950216293334961, -R15 ;  /* 0x3fb8aa3b0c0f7823 */ /* 0x000fc8000000080f */
[----:B------:R-:W-:-:S06]  /*0590*/  FFMA R15, R12, 1.925963033500011079e-08, R15 ;  /* 0x32a570600c0f7823 */ /* 0x000fcc000000000f */
[----:B------:R-:W0:Y:S02]  /*05a0*/  MUFU.EX2 R15, R15 ;  /* 0x0000000f000f7308 */ /* 0x000e240000000800 */
[----:B0-----:R-:W-:-:S04]  /*05b0*/  FMUL R14, R14, R15 ;  /* 0x0000000f0e0e7220 */ /* 0x001fc80000400000 */
[----:B------:R-:W-:Y:S01]  /*05c0*/  FADD R9, R14, R9 ;  /* 0x000000090e097221 */ /* 0x000fe20000000000 */
[----:B------:R2:W-:Y:S01]  /*05d0*/  STG.E desc[UR6][R10.64], R14 ;  /* 0x0000000e0a007986 */ /* 0x0005e2000c101906 */
[----:B------:R-:W-:Y:S05]  /*05e0*/  @!P0 BRA `(.L_x_7) ;  /* 0xfffffffc00b48947 */ /* 0x000fea000383ffff */
.L_x_6:
[----:B------:R-:W-:Y:S05]  /*05f0*/  BSYNC.RECONVERGENT B0 ;  /* 0x0000000000007941 */ /* 0x000fea0003800200 */
.L_x_5:
[----:B------:R-:W1:Y:S01]  /*0600*/  SHFL.DOWN PT, R2, R9, 0x10, 0x1f ;  /* 0x0a001f0009027f89 */ /* 0x000e6200000e0000 */
[----:B------:R-:W-:-:S13]  /*0610*/  ISETP.NE.AND P0, PT, R6, RZ, PT ;  /* 0x000000ff0600720c */ /* 0x000fda0003f05270 */
[----:B0-----:R-:W0:Y:S01]  /*0620*/  @!P0 S2R R12, SR_CgaCtaId ;  /* 0x00000000000c8919 */ /* 0x001e220000008800 */
[----:B-1----:R-:W-:Y:S01]  /*0630*/  FADD R2, R2, R9 ;  /* 0x0000000902027221 */ /* 0x002fe20000000000 */
[----:B------:R-:W-:-:S04]  /*0640*/  @!P0 MOV R9, 0x400 ;  /* 0x0000040000098802 */ /* 0x000fc80000000f00 */
[----:B------:R-:W1:Y:S01]  /*0650*/  SHFL.DOWN PT, R3, R2, 0x8, 0x1f ;  /* 0x09001f0002037f89 */ /* 0x000e6200000e0000 */
[----:B------:R-:W-:Y:S02]  /*0660*/  @!P0 VIADD R9, R9, 0x80 ;  /* 0x0000008009098836 */ /* 0x000fe40000000000 */
[----:B-1----:R-:W-:-:S03]  /*0670*/  FADD R3, R2, R3 ;  /* 0x0000000302037221 */ /* 0x002fc60000000000 */
[----:B0-----:R-:W-:Y:S02]  /*0680*/  @!P0 LEA R2, R12, R9, 0x18 ;  /* 0x000000090c028211 */ /* 0x001fe400078ec0ff */
[----:B------:R-:W0:Y:S02]  /*0690*/  SHFL.DOWN PT, R8, R3, 0x4, 0x1f ;  /* 0x08801f0003087f89 */ /* 0x000e2400000e0000 */
[----:B------:R-:W-:Y:S01]  /*06a0*/  @!P0 LEA.HI R2, R7, R2, RZ, 0x1d ;  /* 0x0000000207028211 */ /* 0x000fe200078fe8ff */
[----:B0-----:R-:W-:-:S05]  /*06b0*/  FADD R8, R3, R8 ;  /* 0x0000000803087221 */ /* 0x001fca0000000000 */
[----:B--2---:R-:W0:Y:S02]  /*06c0*/  SHFL.DOWN PT, R11, R8, 0x2, 0x1f ;  /* 0x08401f00080b7f89 */ /* 0x004e2400000e0000 */
[----:B0-----:R-:W-:-:S05]  /*06d0*/  FADD R11, R8, R11 ;  /* 0x0000000b080b7221 */ /* 0x001fca0000000000 */
[----:B------:R-:W0:Y:S02]  /*06e0*/  SHFL.DOWN PT, R10, R11, 0x1, 0x1f ;  /* 0x08201f000b0a7f89 */ /* 0x000e2400000e0000 */
[----:B0-----:R-:W-:-:S05]  /*06f0*/  FADD R3, R11, R10 ;  /* 0x0000000a0b037221 */ /* 0x001fca0000000000 */
        /* <DEDUP_REMOVED lines=9> */
[----:B------:R-:W-:-:S05]  /*0790*/  @!P0 MOV R2, 0x400 ;  /* 0x0000040000028802 */ /* 0x000fca0000000f00 */
[----:B------:R-:W-:-:S05]  /*07a0*/  @!P0 VIADD R2, R2, 0x80 ;  /* 0x0000008002028836 */ /* 0x000fca0000000000 */
[----:B0-----:R-:W-:Y:S02]  /*07b0*/  @!P0 LEA R3, R3, R2, 0x18 ;  /* 0x0000000203038211 */ /* 0x001fe400078ec0ff */
[----:B------:R-:W-:-:S03]  /*07c0*/  MOV R2, RZ ;  /* 0x000000ff00027202 */ /* 0x000fc60000000f00 */
[----:B------:R-:W-:-:S05]  /*07d0*/  @!P0 IMAD R6, R6, 0x4, R3 ;  /* 0x0000000406068824 */ /* 0x000fca00078e0203 */
[----:B------:R0:W1:Y:S01]  /*07e0*/  @!P0 LDS R2, [R6] ;  /* 0x0000000006028984 */ /* 0x0000620000000800 */
[----:B------:R-:W-:Y:S05]  /*07f0*/  BRA.DIV UR4, `(.L_x_9) ;  /* 0x0000000604207947 */ /* 0x000fea000b800000 */
[----:B-1----:R-:W1:Y:S02]  /*0800*/  SHFL.DOWN PT, R3, R2, 0x10, 0x1f ;  /* 0x0a001f0002037f89 */ /* 0x002e6400000e0000 */
[----:B-1----:R-:W-:-:S05]  /*0810*/  FADD R3, R3, R2 ;  /* 0x0000000203037221 */ /* 0x002fca0000000000 */
[----:B0-----:R-:W0:Y:S02]  /*0820*/  SHFL.DOWN PT, R6, R3, 0x8, 0x1f ;  /* 0x09001f0003067f89 */ /* 0x001e2400000e0000 */
[----:B0-----:R-:W-:-:S05]  /*0830*/  FADD R6, R3, R6 ;  /* 0x0000000603067221 */ /* 0x001fca0000000000 */
[----:B------:R-:W0:Y:S02]  /*0840*/  SHFL.DOWN PT, R9, R6, 0x4, 0x1f ;  /* 0x08801f0006097f89 */ /* 0x000e2400000e0000 */
[----:B0-----:R-:W-:-:S05]  /*0850*/  FADD R9, R6, R9 ;  /* 0x0000000906097221 */ /* 0x001fca0000000000 */
[----:B------:R-:W0:Y:S02]  /*0860*/  SHFL.DOWN PT, R8, R9, 0x2, 0x1f ;  /* 0x08401f0009087f89 */ /* 0x000e2400000e0000 */
[----:B0-----:R-:W-:-:S05]  /*0870*/  FADD R8, R9, R8 ;  /* 0x0000000809087221 */ /* 0x001fca0000000000 */
[----:B------:R0:W1:Y:S02]  /*0880*/  SHFL.DOWN PT, R11, R8, 0x1, 0x1f ;  /* 0x08201f00080b7f89 */ /* 0x00006400000e0000 */
.L_x_24:
[----:B-1----:R-:W-:-:S07]  /*0890*/  FADD R3, R8, R11 ;  /* 0x0000000b08037221 */ /* 0x002fce0000000000 */
.L_x_8:
[----:B------:R-:W-:Y:S05]  /*08a0*/  WARPSYNC.ALL ;  /* 0x0000000000007948 */ /* 0x000fea0003800000 */
[----:B------:R-:W-:Y:S01]  /*08b0*/  BAR.SYNC.DEFER_BLOCKING 0x0 ;  /* 0x0000000000007b1d */ /* 0x000fe20000010000 */
[----:B------:R-:W-:-:S13]  /*08c0*/  ISETP.GE.U32.AND P0, PT, R7, R0, PT ;  /* 0x000000000700720c */ /* 0x000fda0003f06070 */
[----:B------:R-:W-:Y:S05]  /*08d0*/  @P0 EXIT ;  /* 0x000000000000094d */ /* 0x000fea0003800000 */
[----:B------:R-:W1:Y:S01]  /*08e0*/  LDCU UR4, c[0x0][0x360] ;  /* 0x00006c00ff0477ac */ /* 0x000e620008000800 */
[----:B------:R-:W2:Y:S02]  /*08f0*/  LDCU UR5, c[0x0][0x384] ;  /* 0x00007080ff0577ac */ /* 0x000ea40008000800 */
.L_x_12:
[----:B0-----:R-:W-:-:S05]  /*0900*/  IMAD.WIDE R8, R7, 0x4, R4 ;  /* 0x0000000407087825 */ /* 0x001fca00078e0204 */
[----:B------:R-:W3:Y:S01]  /*0910*/  LDG.E R0, desc[UR6][R8.64] ;  /* 0x0000000608007981 */ /* 0x000ee2000c1e1900 */
[----:B------:R-:W0:Y:S01]  /*0920*/  MUFU.RCP R2, R3 ;  /* 0x0000000300027308 */ /* 0x000e220000001000 */
[----:B------:R-:W-:Y:S01]  /*0930*/  BSSY.RECONVERGENT B0, `(.L_x_10) ;  /* 0x000000b000007945 */ /* 0x000fe20003800200 */
[----:B0-----:R-:W-:-:S04]  /*0940*/  FFMA R11, R2, -R3, 1 ;  /* 0x3f800000020b7423 */ /* 0x001fc80000000803 */
[----:B------:R-:W-:Y:S02]  /*0950*/  FFMA R11, R2, R11, R2 ;  /* 0x0000000b020b7223 */ /* 0x000fe40000000002 */
[----:B---3--:R-:W0:Y:S02]  /*0960*/  FCHK P0, R0, R3 ;  /* 0x0000000300007302 */ /* 0x008e240000000000 */
[----:B------:R-:W-:-:S04]  /*0970*/  FFMA R2, R0, R11, RZ ;  /* 0x0000000b00027223 */ /* 0x000fc800000000ff */
[----:B------:R-:W-:-:S04]  /*0980*/  FFMA R6, R2, -R3, R0 ;  /* 0x8000000302067223 */ /* 0x000fc80000000000 */
[----:B------:R-:W-:Y:S01]  /*0990*/  FFMA R11, R11, R6, R2 ;  /* 0x000000060b0b7223 */ /* 0x000fe20000000002 */
[----:B0-----:R-:W-:Y:S06]  /*09a0*/  @!P0 BRA `(.L_x_11) ;  /* 0x00000000000c8947 */ /* 0x001fec0003800000 */
[----:B------:R-:W-:-:S07]  /*09b0*/  MOV R2, 0x9d0 ;  /* 0x000009d000027802 */ /* 0x000fce0000000f00 */
[----:B-12---:R-:W-:Y:S05]  /*09c0*/  CALL.REL.NOINC `($__internal_0_$__cuda_sm3x_div_rn_noftz_f32_slowpath) ;  /* 0x0000000400407944 */ /* 0x006fea0003c00000 */
[----:B------:R-:W-:-:S07]  /*09d0*/  IMAD.MOV.U32 R11, RZ, RZ, R0 ;  /* 0x000000ffff0b7224 */ /* 0x000fce00078e0000 */
.L_x_11:
[----:B-12---:R-:W-:Y:S05]  /*09e0*/  BSYNC.RECONVERGENT B0 ;  /* 0x0000000000007941 */ /* 0x006fea0003800200 */
.L_x_10:
[----:B------:R3:W-:Y:S01]  /*09f0*/  STG.E desc[UR6][R8.64], R11 ;  /* 0x0000000b08007986 */ /* 0x0007e2000c101906 */
[----:B------:R-:W-:-:S05]  /*0a00*/  VIADD R7, R7, UR4 ;  /* 0x0000000407077c36 */ /* 0x000fca0008000000 */
[----:B------:R-:W-:-:S13]  /*0a10*/  ISETP.GE.U32.AND P0, PT, R7, UR5, PT ;  /* 0x0000000507007c0c */ /* 0x000fda000bf06070 */
[----:B---3--:R-:W-:Y:S05]  /*0a20*/  @!P0 BRA `(.L_x_12) ;  /* 0xfffffffc00b48947 */ /* 0x008fea000383ffff */
[----:B------:R-:W-:Y:S05]  /*0a30*/  EXIT ;  /* 0x000000000000794d */ /* 0x000fea0003800000 */
.L_x_4:
[----:B-1----:R-:W-:Y:S01]  /*0a40*/  MOV R15, R8 ;  /* 0x00000008000f7202 */ /* 0x002fe20000000f00 */
[----:B------:R-:W-:Y:S02]  /*0a50*/  IMAD.MOV.U32 R16, RZ, RZ, 0x10 ;  /* 0x00000010ff107424 */ /* 0x000fe400078e00ff */
[----:B------:R-:W-:Y:S02]  /*0a60*/  IMAD.MOV.U32 R17, RZ, RZ, 0x1f ;  /* 0x0000001fff117424 */ /* 0x000fe400078e00ff */
[----:B------:R-:W-:-:S07]  /*0a70*/  IMAD.MOV.U32 R14, RZ, RZ, -0x1 ;  /* 0xffffffffff0e7424 */ /* 0x000fce00078e00ff */
[----:B0-----:R-:W-:Y:S05]  /*0a80*/  WARPSYNC.COLLECTIVE R14, `(.L_x_13) ;  /* 0x000000000e087348 */ /* 0x001fea0003c00000 */
[----:B------:R1:W2:Y:S02]  /*0a90*/  SHFL.DOWN P0, R13, R15, R16, R17 ;  /* 0x080000100f0d7389 */ /* 0x0002a40000000011 */
[----:B012---:R-:W-:Y:S05]  /*0aa0*/  ENDCOLLECTIVE ;  /* 0x000000000000791b */ /* 0x007fea0003800000 */
.L_x_13:
[----:B------:R-:W-:Y:S01]  /*0ab0*/  IMAD.MOV.U32 R16, RZ, RZ, 0x8 ;  /* 0x00000008ff107424 */ /* 0x000fe200078e00ff */
[----:B------:R-:W-:-:S04]  /*0ac0*/  MOV R9, R13 ;  /* 0x0000000d00097202 */ /* 0x000fc80000000f00 */
[----:B------:R-:W-:-:S05]  /*0ad0*/  FMNMX R9, R9, R8, !PT ;  /* 0x0000000809097209 */ /* 0x000fca0007800000 */
[----:B------:R-:W-:-:S07]  /*0ae0*/  IMAD.MOV.U32 R15, RZ, RZ, R9 ;  /* 0x000000ffff0f7224 */ /* 0x000fce00078e0009 */
[----:B------:R-:W-:Y:S05]  /*0af0*/  WARPSYNC.COLLECTIVE R14, `(.L_x_14) ;  /* 0x000000000e087348 */ /* 0x000fea0003c00000 */
[----:B------:R0:W1:Y:S02]  /*0b00*/  SHFL.DOWN P0, R13, R15, R16, R17 ;  /* 0x080000100f0d7389 */ /* 0x0000640000000011 */
[----:B01----:R-:W-:Y:S05]  /*0b10*/  ENDCOLLECTIVE ;  /* 0x000000000000791b */ /* 0x003fea0003800000 */
.L_x_14:
[----:B------:R-:W-:Y:S02]  /*0b20*/  IMAD.MOV.U32 R16, RZ, RZ, 0x4 ;  /* 0x00000004ff107424 */ /* 0x000fe400078e00ff */
[----:B------:R-:W-:-:S05]  /*0b30*/  IMAD.MOV.U32 R10, RZ, RZ, R13 ;  /* 0x000000ffff0a7224 */ /* 0x000fca00078e000d */
[----:B------:R-:W-:-:S04]  /*0b40*/  FMNMX R10, R9, R10, !PT ;  /* 0x0000000a090a7209 */ /* 0x000fc80007800000 */
[----:B------:R-:W-:-:S07]  /*0b50*/  MOV R15, R10 ;  /* 0x0000000a000f7202 */ /* 0x000fce0000000f00 */
[----:B------:R-:W-:Y:S05]  /*0b60*/  WARPSYNC.COLLECTIVE R14, `(.L_x_15) ;  /* 0x000000000e087348 */ /* 0x000fea0003c00000 */
[----:B------:R0:W1:Y:S02]  /*0b70*/  SHFL.DOWN P0, R13, R15, R16, R17 ;  /* 0x080000100f0d7389 */ /* 0x0000640000000011 */
[----:B01----:R-:W-:Y:S05]  /*0b80*/  ENDCOLLECTIVE ;  /* 0x000000000000791b */ /* 0x003fea0003800000 */
.L_x_15:
[----:B------:R-:W-:Y:S02]  /*0b90*/  HFMA2 R16, -RZ, RZ, 0, 1.1920928955078125e-07 ;  /* 0x00000002ff107431 */ /* 0x000fe400000001ff */
[----:B------:R-:W-:-:S05]  /*0ba0*/  IMAD.MOV.U32 R11, RZ, RZ, R13 ;  /* 0x000000ffff0b7224 */ /* 0x000fca00078e000d */
[----:B------:R-:W-:-:S05]  /*0bb0*/  FMNMX R11, R10, R11, !PT ;  /* 0x0000000b0a0b7209 */ /* 0x000fca0007800000 */
[----:B------:R-:W-:-:S07]  /*0bc0*/  IMAD.MOV.U32 R15, RZ, RZ, R11 ;  /* 0x000000ffff0f7224 */ /* 0x000fce00078e000b */
[----:B------:R-:W-:Y:S05]  /*0bd0*/  WARPSYNC.COLLECTIVE R14, `(.L_x_16) ;  /* 0x000000000e087348 */ /* 0x000fea0003c00000 */
[----:B------:R0:W1:Y:S02]  /*0be0*/  SHFL.DOWN P0, R13, R15, R16, R17 ;  /* 0x080000100f0d7389 */ /* 0x0000640000000011 */
[----:B01----:R-:W-:Y:S05]  /*0bf0*/  ENDCOLLECTIVE ;  /* 0x000000000000791b */ /* 0x003fea0003800000 */
.L_x_16:
[----:B------:R-:W-:Y:S02]  /*0c00*/  IMAD.MOV.U32 R16, RZ, RZ, 0x1 ;  /* 0x00000001ff107424 */ /* 0x000fe400078e00ff */
[----:B------:R-:W-:-:S05]  /*0c10*/  IMAD.MOV.U32 R12, RZ, RZ, R13 ;  /* 0x000000ffff0c7224 */ /* 0x000fca00078e000d */
[----:B------:R-:W-:-:S05]  /*0c20*/  FMNMX R12, R11, R12, !PT ;  /* 0x0000000c0b0c7209 */ /* 0x000fca0007800000 */
[----:B------:R-:W-:-:S07]  /*0c30*/  IMAD.MOV.U32 R15, RZ, RZ, R12 ;  /* 0x000000ffff0f7224 */ /* 0x000fce00078e000c */
[----:B------:R-:W-:Y:S05]  /*0c40*/  WARPSYNC.COLLECTIVE R14, `(.L_x_17) ;  /* 0x000000000e087348 */ /* 0x000fea0003c00000 */
[----:B------:R0:W1:Y:S02]  /*0c50*/  SHFL.DOWN P0, R13, R15, R16, R17 ;  /* 0x080000100f0d7389 */ /* 0x0000640000000011 */
[----:B01----:R-:W-:Y:S05]  /*0c60*/  ENDCOLLECTIVE ;  /* 0x000000000000791b */ /* 0x003fea0003800000 */
.L_x_17:
[----:B------:R-:W-:Y:S05]  /*0c70*/  BRA `(.L_x_18) ;  /* 0xfffffff400e87947 */ /* 0x000fea000383ffff */
.L_x_9:
[----:B-1----:R-:W-:Y:S01]  /*0c80*/  MOV R15, R2 ;  /* 0x00000002000f7202 */ /* 0x002fe20000000f00 */
[----:B------:R-:W-:Y:S02]  /*0c90*/  IMAD.MOV.U32 R16, RZ, RZ, 0x10 ;  /* 0x00000010ff107424 */ /* 0x000fe400078e00ff */
[----:B------:R-:W-:Y:S02]  /*0ca0*/  IMAD.MOV.U32 R17, RZ, RZ, 0x1f ;  /* 0x0000001fff117424 */ /* 0x000fe400078e00ff */
[----:B------:R-:W-:-:S07]  /*0cb0*/  IMAD.MOV.U32 R14, RZ, RZ, -0x1 ;  /* 0xffffffffff0e7424 */ /* 0x000fce00078e00ff */
[----:B0-----:R-:W-:Y:S05]  /*0cc0*/  WARPSYNC.COLLECTIVE R14, `(.L_x_19) ;  /* 0x000000000e087348 */ /* 0x001fea0003c00000 */
[----:B------:R1:W2:Y:S02]  /*0cd0*/  SHFL.DOWN P0, R13, R15, R16, R17 ;  /* 0x080000100f0d7389 */ /* 0x0002a40000000011 */
[----:B012---:R-:W-:Y:S05]  /*0ce0*/  ENDCOLLECTIVE ;  /* 0x000000000000791b */ /* 0x007fea0003800000 */
.L_x_19:
[----:B------:R-:W-:Y:S01]  /*0cf0*/  IMAD.MOV.U32 R16, RZ, RZ, 0x8 ;  /* 0x00000008ff107424 */ /* 0x000fe200078e00ff */
[----:B------:R-:W-:-:S05]  /*0d00*/  MOV R3, R13 ;  /* 0x0000000d00037202 */ /* 0x000fca0000000f00 */
[----:B------:R-:W-:-:S04]  /*0d10*/  FADD R3, R3, R2 ;  /* 0x0000000203037221 */ /* 0x000fc80000000000 */
[----:B------:R-:W-:-:S07]  /*0d20*/  IMAD.MOV.U32 R15, RZ, RZ, R3 ;  /* 0x000000ffff0f7224 */ /* 0x000fce00078e0003 */
[----:B------:R-:W-:Y:S05]  /*0d30*/  WARPSYNC.COLLECTIVE R14, `(.L_x_20) ;  /* 0x000000000e087348 */ /* 0x000fea0003c00000 */
[----:B------:R0:W1:Y:S02]  /*0d40*/  SHFL.DOWN P0, R13, R15, R16, R17 ;  /* 0x080000100f0d7389 */ /* 0x0000640000000011 */
[----:B01----:R-:W-:Y:S05]  /*0d50*/  ENDCOLLECTIVE ;  /* 0x000000000000791b */ /* 0x003fea0003800000 */
.L_x_20:
[----:B------:R-:W-:Y:S02]  /*0d60*/  IMAD.MOV.U32 R16, RZ, RZ, 0x4 ;  /* 0x00000004ff107424 */ /* 0x000fe400078e00ff */
[----:B------:R-:W-:-:S04]  /*0d70*/  IMAD.MOV.U32 R6, RZ, RZ, R13 ;  /* 0x000000ffff067224 */ /* 0x000fc800078e000d */
[----:B------:R-:W-:-:S05]  /*0d80*/  FADD R6, R3, R6 ;  /* 0x0000000603067221 */ /* 0x000fca0000000000 */
[----:B------:R-:W-:-:S07]  /*0d90*/  MOV R15, R6 ;  /* 0x00000006000f7202 */ /* 0x000fce0000000f00 */
[----:B------:R-:W-:Y:S05]  /*0da0*/  WARPSYNC.COLLECTIVE R14, `(.L_x_21) ;  /* 0x000000000e087348 */ /* 0x000fea0003c00000 */
[----:B------:R0:W1:Y:S02]  /*0db0*/  SHFL.DOWN P0, R13, R15, R16, R17 ;  /* 0x080000100f0d7389 */ /* 0x0000640000000011 */
[----:B01----:R-:W-:Y:S05]  /*0dc0*/  ENDCOLLECTIVE ;  /* 0x000000000000791b */ /* 0x003fea0003800000 */
.L_x_21:
[----:B------:R-:W-:Y:S02]  /*0dd0*/  HFMA2 R16, -RZ, RZ, 0, 1.1920928955078125e-07 ;  /* 0x00000002ff107431 */ /* 0x000fe400000001ff */
[----:B------:R-:W-:-:S04]  /*0de0*/  IMAD.MOV.U32 R9, RZ, RZ, R13 ;  /* 0x000000ffff097224 */ /* 0x000fc800078e000d */
[----:B------:R-:W-:-:S04]  /*0df0*/  FADD R9, R6, R9 ;  /* 0x0000000906097221 */ /* 0x000fc80000000000 */
[----:B------:R-:W-:-:S07]  /*0e00*/  IMAD.MOV.U32 R15, RZ, RZ, R9 ;  /* 0x000000ffff0f7224 */ /* 0x000fce00078e0009 */
[----:B------:R-:W-:Y:S05]  /*0e10*/  WARPSYNC.COLLECTIVE R14, `(.L_x_22) ;  /* 0x000000000e087348 */ /* 0x000fea0003c00000 */
[----:B------:R0:W1:Y:S02]  /*0e20*/  SHFL.DOWN P0, R13, R15, R16, R17 ;  /* 0x080000100f0d7389 */ /* 0x0000640000000011 */
[----:B01----:R-:W-:Y:S05]  /*0e30*/  ENDCOLLECTIVE ;  /* 0x000000000000791b */ /* 0x003fea0003800000 */
.L_x_22:
[----:B------:R-:W-:Y:S02]  /*0e40*/  IMAD.MOV.U32 R16, RZ, RZ, 0x1 ;  /* 0x00000001ff107424 */ /* 0x000fe400078e00ff */
[----:B------:R-:W-:-:S04]  /*0e50*/  IMAD.MOV.U32 R8, RZ, RZ, R13 ;  /* 0x000000ffff087224 */ /* 0x000fc800078e000d */
[----:B------:R-:W-:-:S04]  /*0e60*/  FADD R8, R9, R8 ;  /* 0x0000000809087221 */ /* 0x000fc80000000000 */
[----:B------:R-:W-:-:S07]  /*0e70*/  IMAD.MOV.U32 R15, RZ, RZ, R8 ;  /* 0x000000ffff0f7224 */ /* 0x000fce00078e0008 */
[----:B------:R-:W-:Y:S05]  /*0e80*/  WARPSYNC.COLLECTIVE R14, `(.L_x_23) ;  /* 0x000000000e087348 */ /* 0x000fea0003c00000 */
[----:B------:R0:W1:Y:S02]  /*0e90*/  SHFL.DOWN P0, R13, R15, R16, R17 ;  /* 0x080000100f0d7389 */ /* 0x0000640000000011 */
[----:B01----:R-:W-:Y:S05]  /*0ea0*/  ENDCOLLECTIVE ;  /* 0x000000000000791b */ /* 0x003fea0003800000 */
.L_x_23:
[----:B------:R-:W-:Y:S01]  /*0eb0*/  MOV R11, R13 ;  /* 0x0000000d000b7202 */ /* 0x000fe20000000f00 */
[----:B------:R-:W-:Y:S06]  /*0ec0*/  BRA `(.L_x_24) ;  /* 0xfffffff800707947 */ /* 0x000fec000383ffff */
        .weak           $__internal_0_$__cuda_sm3x_div_rn_noftz_f32_slowpath
        .type           $__internal_0_$__cuda_sm3x_div_rn_noftz_f32_slowpath,@function
        .size           $__internal_0_$__cuda_sm3x_div_rn_noftz_f32_slowpath,(.L_x_37 - $__internal_0_$__cuda_sm3x_div_rn_noftz_f32_slowpath)
$__internal_0_$__cuda_sm3x_div_rn_noftz_f32_slowpath:
[----:B------:R-:W-:Y:S01]  /*0ed0*/  SHF.R.U32.HI R10, RZ, 0x17, R3 ;  /* 0x00000017ff0a7819 */ /* 0x000fe20000011603 */
[----:B------:R-:W-:Y:S01]  /*0ee0*/  BSSY.RECONVERGENT B1, `(.L_x_25) ;  /* 0x0000064000017945 */ /* 0x000fe20003800200 */
[--C-:B------:R-:W-:Y:S01]  /*0ef0*/  SHF.R.U32.HI R6, RZ, 0x17, R0.reuse ;  /* 0x00000017ff067819 */ /* 0x100fe20000011600 */
[----:B------:R-:W-:Y:S01]  /*0f00*/  IMAD.MOV.U32 R11, RZ, RZ, R0 ;  /* 0x000000ffff0b7224 */ /* 0x000fe200078e0000 */
[----:B------:R-:W-:Y:S02]  /*0f10*/  LOP3.LUT R10, R10, 0xff, RZ, 0xc0, !PT ;  /* 0x000000ff0a0a7812 */ /* 0x000fe400078ec0ff */
[----:B------:R-:W-:Y:S02]  /*0f20*/  LOP3.LUT R16, R6, 0xff, RZ, 0xc0, !PT ;  /* 0x000000ff06107812 */ /* 0x000fe400078ec0ff */
[----:B------:R-:W-:Y:S01]  /*0f30*/  MOV R12, R3 ;  /* 0x00000003000c7202 */ /* 0x000fe20000000f00 */
[----:B------:R-:W-:Y:S02]  /*0f40*/  VIADD R14, R10, 0xffffffff ;  /* 0xffffffff0a0e7836 */ /* 0x000fe40000000000 */
[----:B------:R-:W-:-:S03]  /*0f50*/  VIADD R13, R16, 0xffffffff ;  /* 0xffffffff100d7836 */ /* 0x000fc60000000000 */
[----:B------:R-:W-:-:S04]  /*0f60*/  ISETP.GT.U32.AND P0, PT, R14, 0xfd, PT ;  /* 0x000000fd0e00780c */ /* 0x000fc80003f04070 */
[----:B------:R-:W-:-:S13]  /*0f70*/  ISETP.GT.U32.OR P0, PT, R13, 0xfd, P0 ;  /* 0x000000fd0d00780c */ /* 0x000fda0000704470 */
[----:B------:R-:W-:Y:S01]  /*0f80*/  @!P0 IMAD.MOV.U32 R6, RZ, RZ, RZ ;  /* 0x000000ffff068224 */ /* 0x000fe200078e00ff */
[----:B------:R-:W-:Y:S06]  /*0f90*/  @!P0 BRA `(.L_x_26) ;  /* 0x00000000005c8947 */ /* 0x000fec0003800000 */
[----:B------:R-:W-:Y:S02]  /*0fa0*/  FSETP.GTU.FTZ.AND P1, PT, |R3|, +INF , PT ;  /* 0x7f8000000300780b */ /* 0x000fe40003f3c200 */
[----:B------:R-:W-:-:S04]  /*0fb0*/  FSETP.GTU.FTZ.AND P0, PT, |R0|, +INF , PT ;  /* 0x7f8000000000780b */ /* 0x000fc80003f1c200 */
[----:B------:R-:W-:-:S13]  /*0fc0*/  PLOP3.LUT P0, PT, P0, P1, PT, 0xf8, 0x8f ;  /* 0x00000000008f781c */ /* 0x000fda0000703f70 */
[----:B------:R-:W-:Y:S05]  /*0fd0*/  @P0 BRA `(.L_x_27) ;  /* 0x00000004004c0947 */ /* 0x000fea0003800000 */
[----:B------:R-:W-:-:S13]  /*0fe0*/  LOP3.LUT P0, RZ, R12, 0x7fffffff, R11, 0xc8, !PT ;  /* 0x7fffffff0cff7812 */ /* 0x000fda000780c80b */
[----:B------:R-:W-:Y:S05]  /*0ff0*/  @!P0 BRA `(.L_x_28) ;  /* 0x00000004003c8947 */ /* 0x000fea0003800000 */
[C---:B------:R-:W-:Y:S02]  /*1000*/  FSETP.NEU.FTZ.AND P2, PT, |R0|.reuse, +INF , PT ;  /* 0x7f8000000000780b */ /* 0x040fe40003f5d200 */
[----:B------:R-:W-:Y:S02]  /*1010*/  FSETP.NEU.FTZ.AND P1, PT, |R3|, +INF , PT ;  /* 0x7f8000000300780b */ /* 0x000fe40003f3d200 */
[----:B------:R-:W-:-:S11]  /*1020*/  FSETP.NEU.FTZ.AND P0, PT, |R0|, +INF , PT ;  /* 0x7f8000000000780b */ /* 0x000fd60003f1d200 */
[----:B------:R-:W-:Y:S05]  /*1030*/  @!P1 BRA !P2, `(.L_x_28) ;  /* 0x00000004002c9947 */ /* 0x000fea0005000000 */
[----:B------:R-:W-:-:S04]  /*1040*/  LOP3.LUT P2, RZ, R11, 0x7fffffff, RZ, 0xc0, !PT ;  /* 0x7fffffff0bff7812 */ /* 0x000fc8000784c0ff */
[----:B------:R-:W-:-:S13]  /*1050*/  PLOP3.LUT P1, PT, P1, P2, PT, 0x2f, 0xf2 ;  /* 0x0000000000f2781c */ /* 0x000fda0000f24577 */
[----:B------:R-:W-:Y:S05]  /*1060*/  @P1 BRA `(.L_x_29) ;  /* 0x0000000400181947 */ /* 0x000fea0003800000 */
[----:B------:R-:W-:-:S04]  /*1070*/  LOP3.LUT P1, RZ, R12, 0x7fffffff, RZ, 0xc0, !PT ;  /* 0x7fffffff0cff7812 */ /* 0x000fc8000782c0ff */
[----:B------:R-:W-:-:S13]  /*1080*/  PLOP3.LUT P0, PT, P0, P1, PT, 0x2f, 0xf2 ;  /* 0x0000000000f2781c */ /* 0x000fda0000702577 */
[----:B------:R-:W-:Y:S05]  /*1090*/  @P0 BRA `(.L_x_30) ;  /* 0x0000000400000947 */ /* 0x000fea0003800000 */
[----:B------:R-:W-:Y:S02]  /*10a0*/  ISETP.GE.AND P0, PT, R13, RZ, PT ;  /* 0x000000ff0d00720c */ /* 0x000fe40003f06270 */
[----:B------:R-:W-:-:S11]  /*10b0*/  ISETP.GE.AND P1, PT, R14, RZ, PT ;  /* 0x000000ff0e00720c */ /* 0x000fd60003f26270 */
[----:B------:R-:W-:Y:S02]  /*10c0*/  @P0 IMAD.MOV.U32 R6, RZ, RZ, RZ ;  /* 0x000000ffff060224 */ /* 0x000fe400078e00ff */
[----:B------:R-:W-:Y:S01]  /*10d0*/  @!P0 FFMA R11, R0, 1.84467440737095516160e+19, RZ ;  /* 0x5f800000000b8823 */ /* 0x000fe200000000ff */
[----:B------:R-:W-:Y:S02]  /*10e0*/  @!P0 IMAD.MOV.U32 R6, RZ, RZ, -0x40 ;  /* 0xffffffc0ff068424 */ /* 0x000fe400078e00ff */
[----:B------:R-:W-:-:S03]  /*10f0*/  @!P1 FFMA R12, R3, 1.84467440737095516160e+19, RZ ;  /* 0x5f800000030c9823 */ /* 0x000fc600000000ff */
[----:B------:R-:W-:-:S07]  /*1100*/  @!P1 IADD3 R6, PT, PT, R6, 0x40, RZ ;  /* 0x0000004006069810 */ /* 0x000fce0007ffe0ff */
.L_x_26:
[----:B------:R-:W-:Y:S01]  /*1110*/  LEA R13, R10, 0xc0800000, 0x17 ;  /* 0xc08000000a0d7811 */ /* 0x000fe200078eb8ff */
[----:B------:R-:W-:Y:S04]  /*1120*/  BSSY.RECONVERGENT B2, `(.L_x_31) ;  /* 0x0000036000027945 */ /* 0x000fe80003800200 */
[----:B------:R-:W-:Y:S02]  /*1130*/  IMAD.IADD R13, R12, 0x1, -R13 ;  /* 0x000000010c0d7824 */ /* 0x000fe400078e0a0d */
[----:B------:R-:W-:Y:S02]  /*1140*/  VIADD R12, R16, 0xffffff81 ;  /* 0xffffff81100c7836 */ /* 0x000fe40000000000 */
[----:B------:R-:W0:Y:S01]  /*1150*/  MUFU.RCP R14, R13 ;  /* 0x0000000d000e7308 */ /* 0x000e220000001000 */
[----:B------:R-:W-:Y:S01]  /*1160*/  FADD.FTZ R15, -R13, -RZ ;  /* 0x800000ff0d0f7221 */ /* 0x000fe20000010100 */
[----:B------:R-:W-:-:S03]  /*1170*/  IMAD R0, R12, -0x800000, R11 ;  /* 0xff8000000c007824 */ /* 0x000fc600078e020b */
[----:B0-----:R-:W-:-:S04]  /*1180*/  FFMA R17, R14, R15, 1 ;  /* 0x3f8000000e117423 */ /* 0x001fc8000000000f */
[----:B------:R-:W-:-:S04]  /*1190*/  FFMA R16, R14, R17, R14 ;  /* 0x000000110e107223 */ /* 0x000fc8000000000e */
[----:B------:R-:W-:-:S04]  /*11a0*/  FFMA R11, R0, R16, RZ ;  /* 0x00000010000b7223 */ /* 0x000fc800000000ff */
[----:B------:R-:W-:-:S04]  /*11b0*/  FFMA R14, R15, R11, R0 ;  /* 0x0000000b0f0e7223 */ /* 0x000fc80000000000 */
[----:B------:R-:W-:Y:S01]  /*11c0*/  FFMA R17, R16, R14, R11 ;  /* 0x0000000e10117223 */ /* 0x000fe2000000000b */
[----:B------:R-:W-:-:S03]  /*11d0*/  IADD3 R11, PT, PT, R12, 0x7f, -R10 ;  /* 0x0000007f0c0b7810 */ /* 0x000fc60007ffe80a */
[----:B------:R-:W-:Y:S02]  /*11e0*/  FFMA R14, R15, R17, R0 ;  /* 0x000000110f0e7223 */ /* 0x000fe40000000000 */
[----:B------:R-:W-:Y:S02]  /*11f0*/  IMAD.IADD R11, R11, 0x1, R6 ;  /* 0x000000010b0b7824 */ /* 0x000fe400078e0206 */
[----:B------:R-:W-:-:S05]  /*1200*/  FFMA R0, R16, R14, R17 ;  /* 0x0000000e10007223 */ /* 0x000fca0000000011 */
[----:B------:R-:W-:-:S04]  /*1210*/  SHF.R.U32.HI R10, RZ, 0x17, R0 ;  /* 0x00000017ff0a7819 */ /* 0x000fc80000011600 */
[----:B------:R-:W-:-:S04]  /*1220*/  LOP3.LUT R10, R10, 0xff, RZ, 0xc0, !PT ;  /* 0x000000ff0a0a7812 */ /* 0x000fc800078ec0ff */
[----:B------:R-:W-:-:S05]  /*1230*/  IADD3 R12, PT, PT, R10, R11, RZ ;  /* 0x0000000b0a0c7210 */ /* 0x000fca0007ffe0ff */
[----:B------:R-:W-:-:S05]  /*1240*/  VIADD R6, R12, 0xffffffff ;  /* 0xffffffff0c067836 */ /* 0x000fca0000000000 */
[----:B------:R-:W-:-:S13]  /*1250*/  ISETP.GE.U32.AND P0, PT, R6, 0xfe, PT ;  /* 0x000000fe0600780c */ /* 0x000fda0003f06070 */
[----:B------:R-:W-:Y:S05]  /*1260*/  @!P0 BRA `(.L_x_32) ;  /* 0x0000000000808947 */ /* 0x000fea0003800000 */
[----:B------:R-:W-:-:S13]  /*1270*/  ISETP.GT.AND P0, PT, R12, 0xfe, PT ;  /* 0x000000fe0c00780c */ /* 0x000fda0003f04270 */
[----:B------:R-:W-:Y:S05]  /*1280*/  @P0 BRA `(.L_x_33) ;  /* 0x00000000006c0947 */ /* 0x000fea0003800000 */
[----:B------:R-:W-:-:S13]  /*1290*/  ISETP.GE.AND P0, PT, R12, 0x1, PT ;  /* 0x000000010c00780c */ /* 0x000fda0003f06270 */
[----:B------:R-:W-:Y:S05]  /*12a0*/  @P0 BRA `(.L_x_34) ;  /* 0x0000000000740947 */ /* 0x000fea0003800000 */
[----:B------:R-:W-:Y:S02]  /*12b0*/  ISETP.GE.AND P0, PT, R12, -0x18, PT ;  /* 0xffffffe80c00780c */ /* 0x000fe40003f06270 */
[----:B------:R-:W-:-:S11]  /*12c0*/  LOP3.LUT R0, R0, 0x80000000, RZ, 0xc0, !PT ;  /* 0x8000000000007812 */ /* 0x000fd600078ec0ff */
[----:B------:R-:W-:Y:S05]  /*12d0*/  @!P0 BRA `(.L_x_34) ;  /* 0x0000000000688947 */ /* 0x000fea0003800000 */
[-CC-:B------:R-:W-:Y:S01]  /*12e0*/  FFMA.RZ R6, R16, R14.reuse, R17.reuse ;  /* 0x0000000e10067223 */ /* 0x180fe2000000c011 */
[----:B------:R-:W-:Y:S02]  /*12f0*/  VIADD R13, R12, 0x20 ;  /* 0x000000200c0d7836 */ /* 0x000fe40000000000 */
[-CC-:B------:R-:W-:Y:S01]  /*1300*/  FFMA.RM R11, R16, R14.reuse, R17.reuse ;  /* 0x0000000e100b7223 */ /* 0x180fe20000004011 */
[----:B------:R-:W-:Y:S02]  /*1310*/  ISETP.NE.AND P2, PT, R12, RZ, PT ;  /* 0x000000ff0c00720c */ /* 0x000fe40003f45270 */
[----:B------:R-:W-:Y:S01]  /*1320*/  LOP3.LUT R10, R6, 0x7fffff, RZ, 0xc0, !PT ;  /* 0x007fffff060a7812 */ /* 0x000fe200078ec0ff */
[----:B------:R-:W-:Y:S01]  /*1330*/  FFMA.RP R6, R16, R14, R17 ;  /* 0x0000000e10067223 */ /* 0x000fe20000008011 */
[----:B------:R-:W-:Y:S02]  /*1340*/  ISETP.NE.AND P1, PT, R12, RZ, PT ;  /* 0x000000ff0c00720c */ /* 0x000fe40003f25270 */
[----:B------:R-:W-:-:S02]  /*1350*/  LOP3.LUT R10, R10, 0x800000, RZ, 0xfc, !PT ;  /* 0x008000000a0a7812 */ /* 0x000fc400078efcff */
[----:B------:R-:W-:Y:S02]  /*1360*/  IADD3 R12, PT, PT, -R12, RZ, RZ ;  /* 0x000000ff0c0c7210 */ /* 0x000fe40007ffe1ff */
[----:B------:R-:W-:Y:S02]  /*1370*/  SHF.L.U32 R13, R10, R13, RZ ;  /* 0x0000000d0a0d7219 */ /* 0x000fe400000006ff */
[----:B------:R-:W-:Y:S02]  /*1380*/  FSETP.NEU.FTZ.AND P0, PT, R6, R11, PT ;  /* 0x0000000b0600720b */ /* 0x000fe40003f1d000 */
[----:B------:R-:W-:Y:S02]  /*1390*/  SEL R11, R12, RZ, P2 ;  /* 0x000000ff0c0b7207 */ /* 0x000fe40001000000 */
[----:B------:R-:W-:Y:S02]  /*13a0*/  ISETP.NE.AND P1, PT, R13, RZ, P1 ;  /* 0x000000ff0d00720c */ /* 0x000fe40000f25270 */
[----:B------:R-:W-:-:S02]  /*13b0*/  SHF.R.U32.HI R11, RZ, R11, R10 ;  /* 0x0000000bff0b7219 */ /* 0x000fc4000001160a */
[----:B------:R-:W-:Y:S02]  /*13c0*/  PLOP3.LUT P0, PT, P0, P1, PT, 0xf8, 0x8f ;  /* 0x00000000008f781c */ /* 0x000fe40000703f70 */
[----:B------:R-:W-:Y:S02]  /*13d0*/  SHF.R.U32.HI R13, RZ, 0x1, R11 ;  /* 0x00000001ff0d7819 */ /* 0x000fe4000001160b */
[----:B------:R-:W-:-:S04]  /*13e0*/  SEL R6, RZ, 0x1, !P0 ;  /* 0x00000001ff067807 */ /* 0x000fc80004000000 */
[----:B------:R-:W-:-:S04]  /*13f0*/  LOP3.LUT R6, R6, 0x1, R13, 0xf8, !PT ;  /* 0x0000000106067812 */ /* 0x000fc800078ef80d */
[----:B------:R-:W-:-:S05]  /*1400*/  LOP3.LUT R6, R6, R11, RZ, 0xc0, !PT ;  /* 0x0000000b06067212 */ /* 0x000fca00078ec0ff */
[----:B------:R-:W-:-:S05]  /*1410*/  IMAD.IADD R13, R13, 0x1, R6 ;  /* 0x000000010d0d7824 */ /* 0x000fca00078e0206 */
[----:B------:R-:W-:Y:S01]  /*1420*/  LOP3.LUT R0, R13, R0, RZ, 0xfc, !PT ;  /* 0x000000000d007212 */ /* 0x000fe200078efcff */
[----:B------:R-:W-:Y:S06]  /*1430*/  BRA `(.L_x_34) ;  /* 0x0000000000107947 */ /* 0x000fec0003800000 */
.L_x_33:
[----:B------:R-:W-:-:S04]  /*1440*/  LOP3.LUT R0, R0, 0x80000000, RZ, 0xc0, !PT ;  /* 0x8000000000007812 */ /* 0x000fc800078ec0ff */
[----:B------:R-:W-:Y:S01]  /*1450*/  LOP3.LUT R0, R0, 0x7f800000, RZ, 0xfc, !PT ;  /* 0x7f80000000007812 */ /* 0x000fe200078efcff */
[----:B------:R-:W-:Y:S06]  /*1460*/  BRA `(.L_x_34) ;  /* 0x0000000000047947 */ /* 0x000fec0003800000 */
.L_x_32:
[----:B------:R-:W-:-:S07]  /*1470*/  IMAD R0, R11, 0x800000, R0 ;  /* 0x008000000b007824 */ /* 0x000fce00078e0200 */
.L_x_34:
[----:B------:R-:W-:Y:S05]  /*1480*/  BSYNC.RECONVERGENT B2 ;  /* 0x0000000000027941 */ /* 0x000fea0003800200 */
.L_x_31:
[----:B------:R-:W-:Y:S05]  /*1490*/  BRA `(.L_x_35) ;  /* 0x0000000000207947 */ /* 0x000fea0003800000 */
.L_x_30:
[----:B------:R-:W-:-:S04]  /*14a0*/  LOP3.LUT R0, R12, 0x80000000, R11, 0x48, !PT ;  /* 0x800000000c007812 */ /* 0x000fc800078e480b */
[----:B------:R-:W-:Y:S01]  /*14b0*/  LOP3.LUT R0, R0, 0x7f800000, RZ, 0xfc, !PT ;  /* 0x7f80000000007812 */ /* 0x000fe200078efcff */
[----:B------:R-:W-:Y:S06]  /*14c0*/  BRA `(.L_x_35) ;  /* 0x0000000000147947 */ /* 0x000fec0003800000 */
.L_x_29:
[----:B------:R-:W-:Y:S01]  /*14d0*/  LOP3.LUT R0, R12, 0x80000000, R11, 0x48, !PT ;  /* 0x800000000c007812 */ /* 0x000fe200078e480b */
[----:B------:R-:W-:Y:S06]  /*14e0*/  BRA `(.L_x_35) ;  /* 0x00000000000c7947 */ /* 0x000fec0003800000 */
.L_x_28:
[----:B------:R-:W0:Y:S01]  /*14f0*/  MUFU.RSQ R0, -QNAN ;  /* 0xffc0000000007908 */ /* 0x000e220000001400 */
[----:B------:R-:W-:Y:S05]  /*1500*/  BRA `(.L_x_35) ;  /* 0x0000000000047947 */ /* 0x000fea0003800000 */
.L_x_27:
[----:B------:R-:W-:-:S07]  /*1510*/  FADD.FTZ R0, R0, R3 ;  /* 0x0000000300007221 */ /* 0x000fce0000010000 */
.L_x_35:
[----:B------:R-:W-:Y:S05]  /*1520*/  BSYNC.RECONVERGENT B1 ;  /* 0x0000000000017941 */ /* 0x000fea0003800200 */
.L_x_25:
[----:B------:R-:W-:Y:S01]  /*1530*/  MOV R10, R2 ;  /* 0x00000002000a7202 */ /* 0x000fe20000000f00 */
[----:B------:R-:W-:-:S04]  /*1540*/  IMAD.MOV.U32 R11, RZ, RZ, 0x0 ;  /* 0x00000000ff0b7424 */ /* 0x000fc800078e00ff */
[----:B0-----:R-:W-:Y:S05]  /*1550*/  RET.REL.NODEC R10 `(_ZN5llama14softmax_kernelIfEEvjjPKT_PS1_) ;  /* 0xffffffe80aa87950 */ /* 0x001fea0003c3ffff */
.L_x_36:
[----:B------:R-:W-:-:S00]  /*1560*/  BRA `(.L_x_36) ;  /* 0xfffffffc00fc7947 */ /* 0x000fc0000383ffff */
[----:B------:R-:W-:-:S00]  /*1570*/  NOP ;  /* 0x0000000000007918 */ /* 0x000fc00000000000 */
        /* <DEDUP_REMOVED lines=8> */
.L_x_37:


//--------------------- .nv.shared._ZN5llama14softmax_kernelIfEEvjjPKT_PS1_ --------------------------
	.section	.nv.shared._ZN5llama14softmax_kernelIfEEvjjPKT_PS1_,"aw",@nobits
	.sectionflags	@""
	.align	4
.nv.shared._ZN5llama14softmax_kernelIfEEvjjPKT_PS1_:
	.zero		1280


//--------------------- .nv.shared.reserved.0     --------------------------
	.section	.nv.shared.reserved.0,"aw",@nobits
	.weak		__nv_reservedSMEM_offset_0_alias
	.size		__nv_reservedSMEM_offset_0_alias, 0, 64
	.other		__nv_reservedSMEM_offset_0_alias,@"STO_CUDA_RESERVED_SHARED STV_DEFAULT"
__nv_reservedSMEM_offset_0_alias:
	.zero		0
	.zero		64


//--------------------- .nv.constant0._ZN5llama14softmax_kernelIfEEvjjPKT_PS1_ --------------------------
	.section	.nv.constant0._ZN5llama14softmax_kernelIfEEvjjPKT_PS1_,"a",@progbits
	.sectionflags	@""
	.align	4
.nv.constant0._ZN5llama14softmax_kernelIfEEvjjPKT_PS1_:
	.zero		920


//--------------------- SYMBOLS --------------------------

	.type		.nv.reservedSmem.offset0,@object
	.size		.nv.reservedSmem.offset0,0x4
	.type		.nv.reservedSmem.cap,@object
	.size		.nv.reservedSmem.cap,0x4
